//
// Generated by NVIDIA NVVM Compiler
//
// Compiler Build ID: CL-36424714
// Cuda compilation tools, release 13.0, V13.0.88
// Based on NVVM 20.0.0
//

.version 9.0
.target sm_100
.address_size 64

	// .globl	_Z22incrementArrayOnDevicePfm

.visible .entry _Z22incrementArrayOnDevicePfm(
	.param .u64 .ptr .align 1 _Z22incrementArrayOnDevicePfm_param_0,
	.param .u64 _Z22incrementArrayOnDevicePfm_param_1
)
{
	.reg .pred 	%p<2>;
	.reg .b32 	%r<10>;
	.reg .b32 	%f<3>;
	.reg .b64 	%rd<10>;

	ld.param.u64 	%rd2, [_Z22incrementArrayOnDevicePfm_param_0];
	ld.param.u64 	%rd3, [_Z22incrementArrayOnDevicePfm_param_1];
	mov.u32 	%r1, %ctaid.x;
	mov.u32 	%r2, %ntid.x;
	mov.u32 	%r3, %tid.x;
	mad.lo.s32 	%r4, %r1, %r2, %r3;
	cvt.u64.u32 	%rd4, %r4;
	mov.u32 	%r5, %ctaid.y;
	mov.u32 	%r6, %ntid.y;
	mov.u32 	%r7, %tid.y;
	mad.lo.s32 	%r8, %r5, %r6, %r7;
	cvt.u64.u32 	%rd5, %r8;
	mov.u32 	%r9, %nctaid.x;
	mul.wide.u32 	%rd6, %r2, %r9;
	mad.lo.s64 	%rd1, %rd6, %rd5, %rd4;
	setp.ge.u64 	%p1, %rd1, %rd3;
	@%p1 bra 	$L__BB0_2;
	cvta.to.global.u64 	%rd7, %rd2;
	shl.b64 	%rd8, %rd1, 2;
	add.s64 	%rd9, %rd7, %rd8;
	ld.global.f32 	%f1, [%rd9];
	add.f32 	%f2, %f1, 0f3F800000;
	st.global.f32 	[%rd9], %f2;
$L__BB0_2:
	ret;

}


// ===== COMPILED SASS (sm_100) =====

	.target	sm_100

	.elftype	@"ET_EXEC"


//--------------------- .note.nv.tkinfo           --------------------------
	.section	.note.nv.tkinfo,"",@"SHT_NOTE"
	.sectionflags	@"SHF_NOTE_NV_TKINFO"
	.tkinfo
        /*0018*/ 	.word	0x00000002
        /*0030*/ 	.string	""
        /*0030*/ 	.string	"ptxas"
        /*0030*/ 	.string	"Cuda compilation tools, release 13.0, V13.0.88"
        /*0030*/ 	.string	"Build cuda_13.0.r13.0/compiler.36424714_0"
        /*0030*/ 	.string	"-arch sm_100 -m 64 "



//--------------------- .note.nv.cuinfo           --------------------------
	.section	.note.nv.cuinfo,"",@"SHT_NOTE"
	.sectionflags	@"SHF_NOTE_NV_CUINFO"
        /*0018*/ 	.short	0x0002
        /*001a*/ 	.short	0x0064
        /*001c*/ 	.short	0x0082
	.zero		2


//--------------------- .nv.info                  --------------------------
	.section	.nv.info,"",@"SHT_CUDA_INFO"
	.align	4


	//----- nvinfo : EIATTR_REGCOUNT
	.align		4
        /*0000*/ 	.byte	0x04, 0x2f
        /*0002*/ 	.short	(.L_1 - .L_0)
	.align		4
.L_0:
        /*0004*/ 	.word	index@(_Z22incrementArrayOnDevicePfm)
        /*0008*/ 	.word	0x0000000a


	//----- nvinfo : EIATTR_FRAME_SIZE
	.align		4
.L_1:
        /*000c*/ 	.byte	0x04, 0x11
        /*000e*/ 	.short	(.L_3 - .L_2)
	.align		4
.L_2:
        /*0010*/ 	.word	index@(_Z22incrementArrayOnDevicePfm)
        /*0014*/ 	.word	0x00000000


	//----- nvinfo : EIATTR_MIN_STACK_SIZE
	.align		4
.L_3:
        /*0018*/ 	.byte	0x04, 0x12
        /*001a*/ 	.short	(.L_5 - .L_4)
	.align		4
.L_4:
        /*001c*/ 	.word	index@(_Z22incrementArrayOnDevicePfm)
        /*0020*/ 	.word	0x00000000
.L_5:


//--------------------- .nv.compat                --------------------------
	.section	.nv.compat,"",@"SHT_CUDA_COMPAT_INFO"
	.align	4
        /*0000*/ 	.byte	0x02, 0x09, 0x00, 0x00, 0x02, 0x02, 0x01, 0x00, 0x02, 0x05, 0x05, 0x00, 0x03, 0x07, 0x01, 0x01
        /*0010*/ 	.byte	0x02, 0x03, 0x00, 0x00, 0x02, 0x06, 0x01, 0x00, 0x04, 0x0b, 0x08, 0x00, 0x09, 0x00, 0x00, 0x00
        /*0020*/ 	.byte	0x00, 0x00, 0x00, 0x00


//--------------------- .nv.info._Z22incrementArrayOnDevicePfm --------------------------
	.section	.nv.info._Z22incrementArrayOnDevicePfm,"",@"SHT_CUDA_INFO"
	.sectionflags	@""
	.align	4


	//----- nvinfo : EIATTR_CUDA_API_VERSION
	.align		4
        /*0000*/ 	.byte	0x04, 0x37
        /*0002*/ 	.short	(.L_7 - .L_6)
.L_6:
        /*0004*/ 	.word	0x00000082


	//----- nvinfo : EIATTR_KPARAM_INFO
	.align		4
.L_7:
        /*0008*/ 	.byte	0x04, 0x17
        /*000a*/ 	.short	(.L_9 - .L_8)
.L_8:
        /*000c*/ 	.word	0x00000000
        /*0010*/ 	.short	0x0001
        /*0012*/ 	.short	0x0008
        /*0014*/ 	.byte	0x00, 0xf0, 0x21, 0x00


	//----- nvinfo : EIATTR_KPARAM_INFO
	.align		4
.L_9:
        /*0018*/ 	.byte	0x04, 0x17
        /*001a*/ 	.short	(.L_11 - .L_10)
.L_10:
        /*001c*/ 	.word	0x00000000
        /*0020*/ 	.short	0x0000
        /*0022*/ 	.short	0x0000
        /*0024*/ 	.byte	0x00, 0xf5, 0x21, 0x00


	//----- nvinfo : EIATTR_SPARSE_MMA_MASK
	.align		4
.L_11:
        /*0028*/ 	.byte	0x03, 0x50
        /*002a*/ 	.short	0x0000


	//----- nvinfo : EIATTR_MAXREG_COUNT
	.align		4
        /*002c*/ 	.byte	0x03, 0x1b
        /*002e*/ 	.short	0x00ff


	//----- nvinfo : EIATTR_MERCURY_ISA_VERSION
	.align		4
        /*0030*/ 	.byte	0x03, 0x5f
        /*0032*/ 	.short	0x0101


	//----- nvinfo : EIATTR_VRC_CTA_INIT_COUNT
	.align		4
        /*0034*/ 	.byte	0x02, 0x4a
	.zero		1
	.zero		1


	//----- nvinfo : EIATTR_EXIT_INSTR_OFFSETS
	.align		4
        /*0038*/ 	.byte	0x04, 0x1c
        /*003a*/ 	.short	(.L_13 - .L_12)


	//   ....[0]....
.L_12:
        /*003c*/ 	.word	0x00000120


	//   ....[1]....
        /*0040*/ 	.word	0x000001a0


	//----- nvinfo : EIATTR_CBANK_PARAM_SIZE
	.align		4
.L_13:
        /*0044*/ 	.byte	0x03, 0x19
        /*0046*/ 	.short	0x0010


	//----- nvinfo : EIATTR_PARAM_CBANK
	.align		4
        /*0048*/ 	.byte	0x04, 0x0a
        /*004a*/ 	.short	(.L_15 - .L_14)
	.align		4
.L_14:
        /*004c*/ 	.word	index@(.nv.constant0._Z22incrementArrayOnDevicePfm)
        /*0050*/ 	.short	0x0380
        /*0052*/ 	.short	0x0010


	//----- nvinfo : EIATTR_SW_WAR
	.align		4
.L_15:
        /*0054*/ 	.byte	0x04, 0x36
        /*0056*/ 	.short	(.L_17 - .L_16)
.L_16:
        /*0058*/ 	.word	0x00000008
.L_17:


//--------------------- .nv.callgraph             --------------------------
	.section	.nv.callgraph,"",@"SHT_CUDA_CALLGRAPH"
	.align	4
	.sectionentsize	8
	.align		4
        /*0000*/ 	.word	0x00000000
	.align		4
        /*0004*/ 	.word	0xffffffff
	.align		4
        /*0008*/ 	.word	0x00000000
	.align		4
        /*000c*/ 	.word	0xfffffffe
	.align		4
        /*0010*/ 	.word	0x00000000
	.align		4
        /*0014*/ 	.word	0xfffffffd
	.align		4
        /*0018*/ 	.word	0x00000000
	.align		4
        /*001c*/ 	.word	0xfffffffc


//--------------------- .text._Z22incrementArrayOnDevicePfm --------------------------
	.section	.text._Z22incrementArrayOnDevicePfm,"ax",@progbits
	.align	128
        .global         _Z22incrementArrayOnDevicePfm
        .type           _Z22incrementArrayOnDevicePfm,@function
        .size           _Z22incrementArrayOnDevicePfm,(.L_x_1 - _Z22incrementArrayOnDevicePfm)
        .other          _Z22incrementArrayOnDevicePfm,@"STO_CUDA_ENTRY STV_DEFAULT"
_Z22incrementArrayOnDevicePfm:
.text._Z22incrementArrayOnDevicePfm:
[----:B------:R-:W-:Y:S01]  /*0000*/  LDC R1, c[0x0][0x37c] ;  /* 0x0000df00ff017b82 */ /* 0x000fe20000000800 */
[----:B------:R-:W0:Y:S07]  /*0010*/  S2R R5, SR_TID.X ;  /* 0x0000000000057919 */ /* 0x000e2e0000002100 */
[----:B------:R-:W0:Y:S01]  /*0020*/  S2UR UR4, SR_CTAID.X ;  /* 0x00000000000479c3 */ /* 0x000e220000002500 */
[----:B------:R-:W1:Y:S01]  /*0030*/  LDCU.64 UR8, c[0x0][0x388] ;  /* 0x00007100ff0877ac */ /* 0x000e620008000a00 */
[----:B------:R-:W2:Y:S06]  /*0040*/  S2R R0, SR_TID.Y ;  /* 0x0000000000007919 */ /* 0x000eac0000002200 */
[----:B------:R-:W0:Y:S08]  /*0050*/  LDC R2, c[0x0][0x360] ;  /* 0x0000d800ff027b82 */ /* 0x000e300000000800 */
[----:B------:R-:W2:Y:S08]  /*0060*/  S2UR UR5, SR_CTAID.Y ;  /* 0x00000000000579c3 */ /* 0x000eb00000002600 */
[----:B------:R-:W2:Y:S01]  /*0070*/  LDC R7, c[0x0][0x364] ;  /* 0x0000d900ff077b82 */ /* 0x000ea20000000800 */
[----:B------:R-:W3:Y:S01]  /*0080*/  LDCU UR6, c[0x0][0x370] ;  /* 0x00006e00ff0677ac */ /* 0x000ee20008000800 */
[----:B0-----:R-:W-:-:S02]  /*0090*/  IMAD R4, R2, UR4, R5 ;  /* 0x0000000402047c24 */ /* 0x001fc4000f8e0205 */
[----:B------:R-:W-:Y:S02]  /*00a0*/  HFMA2 R5, -RZ, RZ, 0, 0 ;  /* 0x00000000ff057431 */ /* 0x000fe400000001ff */
[----:B---3--:R-:W-:-:S04]  /*00b0*/  IMAD.WIDE.U32 R2, R2, UR6, RZ ;  /* 0x0000000602027c25 */ /* 0x008fc8000f8e00ff */
[----:B--2---:R-:W-:-:S04]  /*00c0*/  IMAD R7, R7, UR5, R0 ;  /* 0x0000000507077c24 */ /* 0x004fc8000f8e0200 */
[----:B------:R-:W-:-:S04]  /*00d0*/  IMAD.WIDE.U32 R4, R7, R2, R4 ;  /* 0x0000000207047225 */ /* 0x000fc800078e0004 */
[----:B------:R-:W-:Y:S01]  /*00e0*/  IMAD R3, R3, R7, RZ ;  /* 0x0000000703037224 */ /* 0x000fe200078e02ff */
[----:B-1----:R-:W-:-:S04]  /*00f0*/  ISETP.GE.U32.AND P0, PT, R4, UR8, PT ;  /* 0x0000000804007c0c */ /* 0x002fc8000bf06070 */
[----:B------:R-:W-:-:S04]  /*0100*/  IADD3 R3, PT, PT, R5, R3, RZ ;  /* 0x0000000305037210 */ /* 0x000fc80007ffe0ff */
[----:B------:R-:W-:-:S13]  /*0110*/  ISETP.GE.U32.AND.EX P0, PT, R3, UR9, PT, P0 ;  /* 0x0000000903007c0c */ /* 0x000fda000bf06100 */
[----:B------:R-:W-:Y:S05]  /*0120*/  @P0 EXIT ;  /* 0x000000000000094d */ /* 0x000fea0003800000 */
[----:B------:R-:W0:Y:S01]  /*0130*/  LDCU.64 UR6, c[0x0][0x380] ;  /* 0x00007000ff0677ac */ /* 0x000e220008000a00 */
[----:B------:R-:W1:Y:S01]  /*0140*/  LDCU.64 UR4, c[0x0][0x358] ;  /* 0x00006b00ff0477ac */ /* 0x000e620008000a00 */
[----:B0-----:R-:W-:-:S04]  /*0150*/  LEA R2, P0, R4, UR6, 0x2 ;  /* 0x0000000604027c11 */ /* 0x001fc8000f8010ff */
[----:B------:R-:W-:-:S05]  /*0160*/  LEA.HI.X R3, R4, UR7, R3, 0x2, P0 ;  /* 0x0000000704037c11 */ /* 0x000fca00080f1403 */
[----:B-1----:R-:W2:Y:S02]  /*0170*/  LDG.E R0, desc[UR4][R2.64] ;  /* 0x0000000402007981 */ /* 0x002ea4000c1e1900 */
[----:B--2---:R-:W-:-:S05]  /*0180*/  FADD R5, R0, 1 ;  /* 0x3f80000000057421 */ /* 0x004fca0000000000 */
[----:B------:R-:W-:Y:S01]  /*0190*/  STG.E desc[UR4][R2.64], R5 ;  /* 0x0000000502007986 */ /* 0x000fe2000c101904 */
[----:B------:R-:W-:Y:S05]  /*01a0*/  EXIT ;  /* 0x000000000000794d */ /* 0x000fea0003800000 */
.L_x_0:
[----:B------:R-:W-:-:S00]  /*01b0*/  BRA `(.L_x_0) ;  /* 0xfffffffc00fc7947 */ /* 0x000fc0000383ffff */
[----:B------:R-:W-:-:S00]  /*01c0*/  NOP ;  /* 0x0000000000007918 */ /* 0x000fc00000000000 */
        /* <DEDUP_REMOVED lines=11> */
.L_x_1:


//--------------------- .nv.shared.reserved.0     --------------------------
	.section	.nv.shared.reserved.0,"aw",@nobits
	.weak		__nv_reservedSMEM_offset_0_alias
	.size		__nv_reservedSMEM_offset_0_alias, 0, 64
	.other		__nv_reservedSMEM_offset_0_alias,@"STO_CUDA_RESERVED_SHARED STV_DEFAULT"
__nv_reservedSMEM_offset_0_alias:
	.zero		0
	.zero		64


//--------------------- .nv.constant0._Z22incrementArrayOnDevicePfm --------------------------
	.section	.nv.constant0._Z22incrementArrayOnDevicePfm,"a",@progbits
	.sectionflags	@""
	.align	4
.nv.constant0._Z22incrementArrayOnDevicePfm:
	.zero		912


//--------------------- SYMBOLS --------------------------

	.type		.nv.reservedSmem.offset0,@object
	.size		.nv.reservedSmem.offset0,0x4
